//
// Generated by NVIDIA NVVM Compiler
//
// Compiler Build ID: CL-36424714
// Cuda compilation tools, release 13.0, V13.0.88
// Based on NVVM 20.0.0
//

.version 9.0
.target sm_100
.address_size 64

	// .globl	_Z5Rot13Pc

.visible .entry _Z5Rot13Pc(
	.param .u64 .ptr .align 1 _Z5Rot13Pc_param_0
)
{
	.reg .pred 	%p<2>;
	.reg .b16 	%rs<12>;
	.reg .b32 	%r<4>;
	.reg .b64 	%rd<5>;

	ld.param.u64 	%rd1, [_Z5Rot13Pc_param_0];
	cvta.to.global.u64 	%rd2, %rd1;
	mov.u32 	%r1, %tid.x;
	cvt.u64.u32 	%rd3, %r1;
	add.s64 	%rd4, %rd2, %rd3;
	ld.global.u8 	%rs1, [%rd4];
	and.b16  	%rs3, %rs1, 223;
	cvt.s16.s8 	%rs4, %rs3;
	mul.lo.s16 	%rs5, %rs4, 79;
	shr.u16 	%rs6, %rs5, 15;
	shr.s16 	%rs7, %rs5, 10;
	add.s16 	%rs8, %rs7, %rs6;
	mul.wide.s16 	%r2, %rs8, 2;
	add.s32 	%r3, %r2, -10;
	setp.lt.u32 	%p1, %r3, 3;
	mad.lo.s16 	%rs9, %rs8, -26, -113;
	selp.b16 	%rs10, %rs9, 0, %p1;
	add.s16 	%rs11, %rs10, %rs1;
	st.global.u8 	[%rd4], %rs11;
	ret;

}


// ===== COMPILED SASS (sm_100) =====

	.target	sm_100

	.elftype	@"ET_EXEC"


//--------------------- .note.nv.tkinfo           --------------------------
	.section	.note.nv.tkinfo,"",@"SHT_NOTE"
	.sectionflags	@"SHF_NOTE_NV_TKINFO"
	.tkinfo
        /*0018*/ 	.word	0x00000002
        /*0030*/ 	.string	""
        /*0030*/ 	.string	"ptxas"
        /*0030*/ 	.string	"Cuda compilation tools, release 13.0, V13.0.88"
        /*0030*/ 	.string	"Build cuda_13.0.r13.0/compiler.36424714_0"
        /*0030*/ 	.string	"-arch sm_100 -m 64 "



//--------------------- .note.nv.cuinfo           --------------------------
	.section	.note.nv.cuinfo,"",@"SHT_NOTE"
	.sectionflags	@"SHF_NOTE_NV_CUINFO"
        /*0018*/ 	.short	0x0002
        /*001a*/ 	.short	0x0064
        /*001c*/ 	.short	0x0082
	.zero		2


//--------------------- .nv.info                  --------------------------
	.section	.nv.info,"",@"SHT_CUDA_INFO"
	.align	4


	//----- nvinfo : EIATTR_REGCOUNT
	.align		4
        /*0000*/ 	.byte	0x04, 0x2f
        /*0002*/ 	.short	(.L_1 - .L_0)
	.align		4
.L_0:
        /*0004*/ 	.word	index@(_Z5Rot13Pc)
        /*0008*/ 	.word	0x00000009


	//----- nvinfo : EIATTR_FRAME_SIZE
	.align		4
.L_1:
        /*000c*/ 	.byte	0x04, 0x11
        /*000e*/ 	.short	(.L_3 - .L_2)
	.align		4
.L_2:
        /*0010*/ 	.word	index@(_Z5Rot13Pc)
        /*0014*/ 	.word	0x00000000


	//----- nvinfo : EIATTR_MIN_STACK_SIZE
	.align		4
.L_3:
        /*0018*/ 	.byte	0x04, 0x12
        /*001a*/ 	.short	(.L_5 - .L_4)
	.align		4
.L_4:
        /*001c*/ 	.word	index@(_Z5Rot13Pc)
        /*0020*/ 	.word	0x00000000
.L_5:


//--------------------- .nv.compat                --------------------------
	.section	.nv.compat,"",@"SHT_CUDA_COMPAT_INFO"
	.align	4
        /*0000*/ 	.byte	0x02, 0x09, 0x00, 0x00, 0x02, 0x02, 0x01, 0x00, 0x02, 0x05, 0x05, 0x00, 0x03, 0x07, 0x01, 0x01
        /*0010*/ 	.byte	0x02, 0x03, 0x00, 0x00, 0x02, 0x06, 0x01, 0x00, 0x04, 0x0b, 0x08, 0x00, 0x09, 0x00, 0x00, 0x00
        /*0020*/ 	.byte	0x00, 0x00, 0x00, 0x00


//--------------------- .nv.info._Z5Rot13Pc       --------------------------
	.section	.nv.info._Z5Rot13Pc,"",@"SHT_CUDA_INFO"
	.sectionflags	@""
	.align	4


	//----- nvinfo : EIATTR_CUDA_API_VERSION
	.align		4
        /*0000*/ 	.byte	0x04, 0x37
        /*0002*/ 	.short	(.L_7 - .L_6)
.L_6:
        /*0004*/ 	.word	0x00000082


	//----- nvinfo : EIATTR_KPARAM_INFO
	.align		4
.L_7:
        /*0008*/ 	.byte	0x04, 0x17
        /*000a*/ 	.short	(.L_9 - .L_8)
.L_8:
        /*000c*/ 	.word	0x00000000
        /*0010*/ 	.short	0x0000
        /*0012*/ 	.short	0x0000
        /*0014*/ 	.byte	0x00, 0xf5, 0x21, 0x00


	//----- nvinfo : EIATTR_SPARSE_MMA_MASK
	.align		4
.L_9:
        /*0018*/ 	.byte	0x03, 0x50
        /*001a*/ 	.short	0x0000


	//----- nvinfo : EIATTR_MAXREG_COUNT
	.align		4
        /*001c*/ 	.byte	0x03, 0x1b
        /*001e*/ 	.short	0x00ff


	//----- nvinfo : EIATTR_MERCURY_ISA_VERSION
	.align		4
        /*0020*/ 	.byte	0x03, 0x5f
        /*0022*/ 	.short	0x0101


	//----- nvinfo : EIATTR_VRC_CTA_INIT_COUNT
	.align		4
        /*0024*/ 	.byte	0x02, 0x4a
	.zero		1
	.zero		1


	//----- nvinfo : EIATTR_EXIT_INSTR_OFFSETS
	.align		4
        /*0028*/ 	.byte	0x04, 0x1c
        /*002a*/ 	.short	(.L_11 - .L_10)


	//   ....[0]....
.L_10:
        /*002c*/ 	.word	0x00000170


	//----- nvinfo : EIATTR_CBANK_PARAM_SIZE
	.align		4
.L_11:
        /*0030*/ 	.byte	0x03, 0x19
        /*0032*/ 	.short	0x0008


	//----- nvinfo : EIATTR_PARAM_CBANK
	.align		4
        /*0034*/ 	.byte	0x04, 0x0a
        /*0036*/ 	.short	(.L_13 - .L_12)
	.align		4
.L_12:
        /*0038*/ 	.word	index@(.nv.constant0._Z5Rot13Pc)
        /*003c*/ 	.short	0x0380
        /*003e*/ 	.short	0x0008


	//----- nvinfo : EIATTR_SW_WAR
	.align		4
.L_13:
        /*0040*/ 	.byte	0x04, 0x36
        /*0042*/ 	.short	(.L_15 - .L_14)
.L_14:
        /*0044*/ 	.word	0x00000008
.L_15:


//--------------------- .nv.callgraph             --------------------------
	.section	.nv.callgraph,"",@"SHT_CUDA_CALLGRAPH"
	.align	4
	.sectionentsize	8
	.align		4
        /*0000*/ 	.word	0x00000000
	.align		4
        /*0004*/ 	.word	0xffffffff
	.align		4
        /*0008*/ 	.word	0x00000000
	.align		4
        /*000c*/ 	.word	0xfffffffe
	.align		4
        /*0010*/ 	.word	0x00000000
	.align		4
        /*0014*/ 	.word	0xfffffffd
	.align		4
        /*0018*/ 	.word	0x00000000
	.align		4
        /*001c*/ 	.word	0xfffffffc


//--------------------- .text._Z5Rot13Pc          --------------------------
	.section	.text._Z5Rot13Pc,"ax",@progbits
	.align	128
        .global         _Z5Rot13Pc
        .type           _Z5Rot13Pc,@function
        .size           _Z5Rot13Pc,(.L_x_1 - _Z5Rot13Pc)
        .other          _Z5Rot13Pc,@"STO_CUDA_ENTRY STV_DEFAULT"
_Z5Rot13Pc:
.text._Z5Rot13Pc:
[----:B------:R-:W-:Y:S01]  /*0000*/  LDC R1, c[0x0][0x37c] ;  /* 0x0000df00ff017b82 */ /* 0x000fe20000000800 */
[----:B------:R-:W0:Y:S01]  /*0010*/  S2R R2, SR_TID.X ;  /* 0x0000000000027919 */ /* 0x000e220000002100 */
[----:B------:R-:W0:Y:S01]  /*0020*/  LDCU.64 UR6, c[0x0][0x380] ;  /* 0x00007000ff0677ac */ /* 0x000e220008000a00 */
[----:B------:R-:W1:Y:S01]  /*0030*/  LDCU.64 UR4, c[0x0][0x358] ;  /* 0x00006b00ff0477ac */ /* 0x000e620008000a00 */
[----:B0-----:R-:W-:-:S05]  /*0040*/  IADD3 R2, P0, PT, R2, UR6, RZ ;  /* 0x0000000602027c10 */ /* 0x001fca000ff1e0ff */
[----:B------:R-:W-:-:S05]  /*0050*/  IMAD.X R3, RZ, RZ, UR7, P0 ;  /* 0x00000007ff037e24 */ /* 0x000fca00080e06ff */
[----:B-1----:R-:W2:Y:S02]  /*0060*/  LDG.E.U8 R0, desc[UR4][R2.64] ;  /* 0x0000000402007981 */ /* 0x002ea4000c1e1100 */
[----:B--2---:R-:W-:-:S04]  /*0070*/  LOP3.LUT R4, R0, 0xdf, RZ, 0xc0, !PT ;  /* 0x000000df00047812 */ /* 0x004fc800078ec0ff */
[----:B------:R-:W-:-:S05]  /*0080*/  PRMT R4, R4, 0x8880, RZ ;  /* 0x0000888004047816 */ /* 0x000fca00000000ff */
[----:B------:R-:W-:-:S05]  /*0090*/  IMAD R4, R4, 0x4f, RZ ;  /* 0x0000004f04047824 */ /* 0x000fca00078e02ff */
[C---:B------:R-:W-:Y:S02]  /*00a0*/  LOP3.LUT R5, R4.reuse, 0xffff, RZ, 0xc0, !PT ;  /* 0x0000ffff04057812 */ /* 0x040fe400078ec0ff */
[----:B------:R-:W-:Y:S02]  /*00b0*/  PRMT R6, R4, 0x9910, RZ ;  /* 0x0000991004067816 */ /* 0x000fe400000000ff */
[----:B------:R-:W-:-:S03]  /*00c0*/  SHF.R.U32.HI R4, RZ, 0xf, R5 ;  /* 0x0000000fff047819 */ /* 0x000fc60000011605 */
[----:B------:R-:W-:-:S05]  /*00d0*/  IMAD.MOV.U32 R5, RZ, RZ, R6 ;  /* 0x000000ffff057224 */ /* 0x000fca00078e0006 */
[----:B------:R-:W-:Y:S01]  /*00e0*/  LEA.HI.SX32 R4, R5, R4, 0x16 ;  /* 0x0000000405047211 */ /* 0x000fe200078fb2ff */
[----:B------:R-:W-:-:S03]  /*00f0*/  IMAD.MOV.U32 R5, RZ, RZ, -0x1a ;  /* 0xffffffe6ff057424 */ /* 0x000fc600078e00ff */
[----:B------:R-:W-:-:S04]  /*0100*/  PRMT R4, R4, 0x9910, RZ ;  /* 0x0000991004047816 */ /* 0x000fc800000000ff */
[C---:B------:R-:W-:Y:S01]  /*0110*/  LEA R6, R4.reuse, 0xfffffff6, 0x1 ;  /* 0xfffffff604067811 */ /* 0x040fe200078e08ff */
[----:B------:R-:W-:-:S03]  /*0120*/  IMAD R4, R4, R5, -0x71 ;  /* 0xffffff8f04047424 */ /* 0x000fc600078e0205 */
[----:B------:R-:W-:-:S04]  /*0130*/  ISETP.GE.U32.AND P0, PT, R6, 0x3, PT ;  /* 0x000000030600780c */ /* 0x000fc80003f06070 */
[----:B------:R-:W-:-:S05]  /*0140*/  SEL R5, R4, RZ, !P0 ;  /* 0x000000ff04057207 */ /* 0x000fca0004000000 */
[----:B------:R-:W-:-:S05]  /*0150*/  IMAD.IADD R5, R0, 0x1, R5 ;  /* 0x0000000100057824 */ /* 0x000fca00078e0205 */
[----:B------:R-:W-:Y:S01]  /*0160*/  STG.E.U8 desc[UR4][R2.64], R5 ;  /* 0x0000000502007986 */ /* 0x000fe2000c101104 */
[----:B------:R-:W-:Y:S05]  /*0170*/  EXIT ;  /* 0x000000000000794d */ /* 0x000fea0003800000 */
.L_x_0:
[----:B------:R-:W-:-:S00]  /*0180*/  BRA `(.L_x_0) ;  /* 0xfffffffc00fc7947 */ /* 0x000fc0000383ffff */
[----:B------:R-:W-:-:S00]  /*0190*/  NOP ;  /* 0x0000000000007918 */ /* 0x000fc00000000000 */
        /* <DEDUP_REMOVED lines=14> */
.L_x_1:


//--------------------- .nv.shared.reserved.0     --------------------------
	.section	.nv.shared.reserved.0,"aw",@nobits
	.weak		__nv_reservedSMEM_offset_0_alias
	.size		__nv_reservedSMEM_offset_0_alias, 0, 64
	.other		__nv_reservedSMEM_offset_0_alias,@"STO_CUDA_RESERVED_SHARED STV_DEFAULT"
__nv_reservedSMEM_offset_0_alias:
	.zero		0
	.zero		64


//--------------------- .nv.constant0._Z5Rot13Pc  --------------------------
	.section	.nv.constant0._Z5Rot13Pc,"a",@progbits
	.sectionflags	@""
	.align	4
.nv.constant0._Z5Rot13Pc:
	.zero		904


//--------------------- SYMBOLS --------------------------

	.type		.nv.reservedSmem.offset0,@object
	.size		.nv.reservedSmem.offset0,0x4
